//
// Generated by NVIDIA NVVM Compiler
//
// Compiler Build ID: CL-36424714
// Cuda compilation tools, release 13.0, V13.0.88
// Based on NVVM 20.0.0
//

.version 9.0
.target sm_100
.address_size 64

	// .globl	_Z12mandelKernelPiffffiii

.visible .entry _Z12mandelKernelPiffffiii(
	.param .u64 .ptr .align 1 _Z12mandelKernelPiffffiii_param_0,
	.param .f32 _Z12mandelKernelPiffffiii_param_1,
	.param .f32 _Z12mandelKernelPiffffiii_param_2,
	.param .f32 _Z12mandelKernelPiffffiii_param_3,
	.param .f32 _Z12mandelKernelPiffffiii_param_4,
	.param .u32 _Z12mandelKernelPiffffiii_param_5,
	.param .u32 _Z12mandelKernelPiffffiii_param_6,
	.param .u32 _Z12mandelKernelPiffffiii_param_7
)
{
	.reg .pred 	%p<15>;
	.reg .b32 	%r<67>;
	.reg .b32 	%f<20>;
	.reg .b64 	%rd<17>;

	ld.param.u64 	%rd4, [_Z12mandelKernelPiffffiii_param_0];
	ld.param.f32 	%f9, [_Z12mandelKernelPiffffiii_param_1];
	ld.param.f32 	%f10, [_Z12mandelKernelPiffffiii_param_2];
	ld.param.f32 	%f11, [_Z12mandelKernelPiffffiii_param_3];
	ld.param.f32 	%f12, [_Z12mandelKernelPiffffiii_param_4];
	ld.param.u32 	%r28, [_Z12mandelKernelPiffffiii_param_5];
	ld.param.u32 	%r29, [_Z12mandelKernelPiffffiii_param_6];
	ld.param.u32 	%r30, [_Z12mandelKernelPiffffiii_param_7];
	cvta.to.global.u64 	%rd1, %rd4;
	mov.u32 	%r31, %ctaid.x;
	mov.u32 	%r32, %ntid.x;
	mov.u32 	%r33, %tid.x;
	mad.lo.s32 	%r34, %r31, %r32, %r33;
	mul.lo.s32 	%r1, %r30, %r34;
	mov.u32 	%r35, %ctaid.y;
	mov.u32 	%r36, %ntid.y;
	mov.u32 	%r37, %tid.y;
	mad.lo.s32 	%r38, %r35, %r36, %r37;
	mul.lo.s32 	%r2, %r30, %r38;
	setp.lt.s32 	%p1, %r30, 1;
	@%p1 bra 	$L__BB0_22;
	setp.lt.s32 	%p2, %r28, 1;
	@%p2 bra 	$L__BB0_9;
	neg.s32 	%r3, %r28;
	mov.b32 	%r57, 0;
$L__BB0_3:
	add.s32 	%r54, %r57, %r2;
	cvt.rn.f32.s32 	%f13, %r54;
	fma.rn.f32 	%f1, %f10, %f13, %f12;
	mul.lo.s32 	%r55, %r54, %r29;
	cvt.s64.s32 	%rd14, %r55;
	add.s64 	%rd2, %rd1, %rd14;
	mov.b32 	%r58, 0;
$L__BB0_4:
	add.s32 	%r6, %r58, %r1;
	cvt.rn.f32.s32 	%f14, %r6;
	fma.rn.f32 	%f2, %f9, %f14, %f11;
	mov.b32 	%r60, 0;
	mov.u32 	%r59, %r3;
	mov.f32 	%f18, %f1;
	mov.f32 	%f19, %f2;
$L__BB0_5:
	mul.f32 	%f5, %f19, %f19;
	mul.f32 	%f6, %f18, %f18;
	add.f32 	%f15, %f5, %f6;
	setp.gt.f32 	%p11, %f15, 0f40800000;
	mov.u32 	%r61, %r60;
	@%p11 bra 	$L__BB0_7;
	sub.f32 	%f16, %f5, %f6;
	add.f32 	%f17, %f19, %f19;
	add.f32 	%f19, %f2, %f16;
	fma.rn.f32 	%f18, %f17, %f18, %f1;
	add.s32 	%r60, %r60, 1;
	add.s32 	%r59, %r59, 1;
	setp.ne.s32 	%p12, %r59, 0;
	mov.u32 	%r61, %r28;
	@%p12 bra 	$L__BB0_5;
$L__BB0_7:
	mul.wide.s32 	%rd15, %r6, 4;
	add.s64 	%rd16, %rd2, %rd15;
	st.global.u32 	[%rd16], %r61;
	add.s32 	%r58, %r58, 1;
	setp.ne.s32 	%p13, %r58, %r30;
	@%p13 bra 	$L__BB0_4;
	add.s32 	%r57, %r57, 1;
	setp.eq.s32 	%p14, %r57, %r30;
	@%p14 bra 	$L__BB0_22;
	bra.uni 	$L__BB0_3;
$L__BB0_9:
	and.b32  	%r14, %r30, 7;
	add.s32 	%r15, %r14, -1;
	and.b32  	%r16, %r30, 3;
	and.b32  	%r17, %r30, 2147483640;
	and.b32  	%r18, %r30, 1;
	mov.b32 	%r62, 0;
$L__BB0_10:
	setp.lt.u32 	%p3, %r30, 8;
	add.s32 	%r41, %r62, %r2;
	mul.lo.s32 	%r42, %r41, %r29;
	cvt.s64.s32 	%rd5, %r42;
	add.s64 	%rd3, %rd1, %rd5;
	mov.b32 	%r65, 0;
	@%p3 bra 	$L__BB0_13;
	mov.b32 	%r63, 0;
$L__BB0_12:
	.pragma "nounroll";
	add.s32 	%r44, %r63, %r1;
	mul.wide.s32 	%rd6, %r44, 4;
	add.s64 	%rd7, %rd3, %rd6;
	mov.b32 	%r45, 0;
	st.global.u32 	[%rd7], %r45;
	st.global.u32 	[%rd7+4], %r45;
	st.global.u32 	[%rd7+8], %r45;
	st.global.u32 	[%rd7+12], %r45;
	st.global.u32 	[%rd7+16], %r45;
	st.global.u32 	[%rd7+20], %r45;
	st.global.u32 	[%rd7+24], %r45;
	st.global.u32 	[%rd7+28], %r45;
	add.s32 	%r63, %r63, 8;
	setp.ne.s32 	%p4, %r63, %r17;
	mov.u32 	%r65, %r17;
	@%p4 bra 	$L__BB0_12;
$L__BB0_13:
	setp.eq.s32 	%p5, %r14, 0;
	@%p5 bra 	$L__BB0_21;
	setp.lt.u32 	%p6, %r15, 3;
	@%p6 bra 	$L__BB0_16;
	add.s32 	%r46, %r65, %r1;
	mul.wide.s32 	%rd8, %r46, 4;
	add.s64 	%rd9, %rd3, %rd8;
	mov.b32 	%r47, 0;
	st.global.u32 	[%rd9], %r47;
	st.global.u32 	[%rd9+4], %r47;
	st.global.u32 	[%rd9+8], %r47;
	st.global.u32 	[%rd9+12], %r47;
	add.s32 	%r65, %r65, 4;
$L__BB0_16:
	setp.eq.s32 	%p7, %r16, 0;
	@%p7 bra 	$L__BB0_21;
	setp.eq.s32 	%p8, %r16, 1;
	@%p8 bra 	$L__BB0_19;
	add.s32 	%r48, %r65, %r1;
	mul.wide.s32 	%rd10, %r48, 4;
	add.s64 	%rd11, %rd3, %rd10;
	mov.b32 	%r49, 0;
	st.global.u32 	[%rd11], %r49;
	st.global.u32 	[%rd11+4], %r49;
	add.s32 	%r65, %r65, 2;
$L__BB0_19:
	setp.eq.s32 	%p9, %r18, 0;
	@%p9 bra 	$L__BB0_21;
	add.s32 	%r50, %r65, %r1;
	mul.wide.s32 	%rd12, %r50, 4;
	add.s64 	%rd13, %rd3, %rd12;
	mov.b32 	%r51, 0;
	st.global.u32 	[%rd13], %r51;
$L__BB0_21:
	add.s32 	%r62, %r62, 1;
	setp.ne.s32 	%p10, %r62, %r30;
	@%p10 bra 	$L__BB0_10;
$L__BB0_22:
	ret;

}


// ===== COMPILED SASS (sm_100) =====

	.target	sm_100

	.elftype	@"ET_EXEC"


//--------------------- .note.nv.tkinfo           --------------------------
	.section	.note.nv.tkinfo,"",@"SHT_NOTE"
	.sectionflags	@"SHF_NOTE_NV_TKINFO"
	.tkinfo
        /*0018*/ 	.word	0x00000002
        /*0030*/ 	.string	""
        /*0030*/ 	.string	"ptxas"
        /*0030*/ 	.string	"Cuda compilation tools, release 13.0, V13.0.88"
        /*0030*/ 	.string	"Build cuda_13.0.r13.0/compiler.36424714_0"
        /*0030*/ 	.string	"-arch sm_100 -m 64 "



//--------------------- .note.nv.cuinfo           --------------------------
	.section	.note.nv.cuinfo,"",@"SHT_NOTE"
	.sectionflags	@"SHF_NOTE_NV_CUINFO"
        /*0018*/ 	.short	0x0002
        /*001a*/ 	.short	0x0064
        /*001c*/ 	.short	0x0082
	.zero		2


//--------------------- .nv.info                  --------------------------
	.section	.nv.info,"",@"SHT_CUDA_INFO"
	.align	4


	//----- nvinfo : EIATTR_REGCOUNT
	.align		4
        /*0000*/ 	.byte	0x04, 0x2f
        /*0002*/ 	.short	(.L_1 - .L_0)
	.align		4
.L_0:
        /*0004*/ 	.word	index@(_Z12mandelKernelPiffffiii)
        /*0008*/ 	.word	0x00000011


	//----- nvinfo : EIATTR_FRAME_SIZE
	.align		4
.L_1:
        /*000c*/ 	.byte	0x04, 0x11
        /*000e*/ 	.short	(.L_3 - .L_2)
	.align		4
.L_2:
        /*0010*/ 	.word	index@(_Z12mandelKernelPiffffiii)
        /*0014*/ 	.word	0x00000000


	//----- nvinfo : EIATTR_MIN_STACK_SIZE
	.align		4
.L_3:
        /*0018*/ 	.byte	0x04, 0x12
        /*001a*/ 	.short	(.L_5 - .L_4)
	.align		4
.L_4:
        /*001c*/ 	.word	index@(_Z12mandelKernelPiffffiii)
        /*0020*/ 	.word	0x00000000
.L_5:


//--------------------- .nv.compat                --------------------------
	.section	.nv.compat,"",@"SHT_CUDA_COMPAT_INFO"
	.align	4
        /*0000*/ 	.byte	0x02, 0x09, 0x00, 0x00, 0x02, 0x02, 0x01, 0x00, 0x02, 0x05, 0x05, 0x00, 0x03, 0x07, 0x01, 0x01
        /*0010*/ 	.byte	0x02, 0x03, 0x00, 0x00, 0x02, 0x06, 0x01, 0x00, 0x04, 0x0b, 0x08, 0x00, 0x01, 0x00, 0x00, 0x00
        /*0020*/ 	.byte	0x00, 0x00, 0x00, 0x00


//--------------------- .nv.info._Z12mandelKernelPiffffiii --------------------------
	.section	.nv.info._Z12mandelKernelPiffffiii,"",@"SHT_CUDA_INFO"
	.sectionflags	@""
	.align	4


	//----- nvinfo : EIATTR_CUDA_API_VERSION
	.align		4
        /*0000*/ 	.byte	0x04, 0x37
        /*0002*/ 	.short	(.L_7 - .L_6)
.L_6:
        /*0004*/ 	.word	0x00000082


	//----- nvinfo : EIATTR_KPARAM_INFO
	.align		4
.L_7:
        /*0008*/ 	.byte	0x04, 0x17
        /*000a*/ 	.short	(.L_9 - .L_8)
.L_8:
        /*000c*/ 	.word	0x00000000
        /*0010*/ 	.short	0x0007
        /*0012*/ 	.short	0x0020
        /*0014*/ 	.byte	0x00, 0xf0, 0x11, 0x00


	//----- nvinfo : EIATTR_KPARAM_INFO
	.align		4
.L_9:
        /*0018*/ 	.byte	0x04, 0x17
        /*001a*/ 	.short	(.L_11 - .L_10)
.L_10:
        /*001c*/ 	.word	0x00000000
        /*0020*/ 	.short	0x0006
        /*0022*/ 	.short	0x001c
        /*0024*/ 	.byte	0x00, 0xf0, 0x11, 0x00


	//----- nvinfo : EIATTR_KPARAM_INFO
	.align		4
.L_11:
        /*0028*/ 	.byte	0x04, 0x17
        /*002a*/ 	.short	(.L_13 - .L_12)
.L_12:
        /*002c*/ 	.word	0x00000000
        /*0030*/ 	.short	0x0005
        /*0032*/ 	.short	0x0018
        /*0034*/ 	.byte	0x00, 0xf0, 0x11, 0x00


	//----- nvinfo : EIATTR_KPARAM_INFO
	.align		4
.L_13:
        /*0038*/ 	.byte	0x04, 0x17
        /*003a*/ 	.short	(.L_15 - .L_14)
.L_14:
        /*003c*/ 	.word	0x00000000
        /*0040*/ 	.short	0x0004
        /*0042*/ 	.short	0x0014
        /*0044*/ 	.byte	0x00, 0xf0, 0x11, 0x00


	//----- nvinfo : EIATTR_KPARAM_INFO
	.align		4
.L_15:
        /*0048*/ 	.byte	0x04, 0x17
        /*004a*/ 	.short	(.L_17 - .L_16)
.L_16:
        /*004c*/ 	.word	0x00000000
        /*0050*/ 	.short	0x0003
        /*0052*/ 	.short	0x0010
        /*0054*/ 	.byte	0x00, 0xf0, 0x11, 0x00


	//----- nvinfo : EIATTR_KPARAM_INFO
	.align		4
.L_17:
        /*0058*/ 	.byte	0x04, 0x17
        /*005a*/ 	.short	(.L_19 - .L_18)
.L_18:
        /*005c*/ 	.word	0x00000000
        /*0060*/ 	.short	0x0002
        /*0062*/ 	.short	0x000c
        /*0064*/ 	.byte	0x00, 0xf0, 0x11, 0x00


	//----- nvinfo : EIATTR_KPARAM_INFO
	.align		4
.L_19:
        /*0068*/ 	.byte	0x04, 0x17
        /*006a*/ 	.short	(.L_21 - .L_20)
.L_20:
        /*006c*/ 	.word	0x00000000
        /*0070*/ 	.short	0x0001
        /*0072*/ 	.short	0x0008
        /*0074*/ 	.byte	0x00, 0xf0, 0x11, 0x00


	//----- nvinfo : EIATTR_KPARAM_INFO
	.align		4
.L_21:
        /*0078*/ 	.byte	0x04, 0x17
        /*007a*/ 	.short	(.L_23 - .L_22)
.L_22:
        /*007c*/ 	.word	0x00000000
        /*0080*/ 	.short	0x0000
        /*0082*/ 	.short	0x0000
        /*0084*/ 	.byte	0x00, 0xf5, 0x21, 0x00


	//----- nvinfo : EIATTR_SPARSE_MMA_MASK
	.align		4
.L_23:
        /*0088*/ 	.byte	0x03, 0x50
        /*008a*/ 	.short	0x0000


	//----- nvinfo : EIATTR_MAXREG_COUNT
	.align		4
        /*008c*/ 	.byte	0x03, 0x1b
        /*008e*/ 	.short	0x00ff


	//----- nvinfo : EIATTR_MERCURY_ISA_VERSION
	.align		4
        /*0090*/ 	.byte	0x03, 0x5f
        /*0092*/ 	.short	0x0101


	//----- nvinfo : EIATTR_VRC_CTA_INIT_COUNT
	.align		4
        /*0094*/ 	.byte	0x02, 0x4a
	.zero		1
	.zero		1


	//----- nvinfo : EIATTR_EXIT_INSTR_OFFSETS
	.align		4
        /*0098*/ 	.byte	0x04, 0x1c
        /*009a*/ 	.short	(.L_25 - .L_24)


	//   ....[0]....
.L_24:
        /*009c*/ 	.word	0x00000090


	//   ....[1]....
        /*00a0*/ 	.word	0x00000410


	//   ....[2]....
        /*00a4*/ 	.word	0x000007c0


	//----- nvinfo : EIATTR_CRS_STACK_SIZE
	.align		4
.L_25:
        /*00a8*/ 	.byte	0x04, 0x1e
        /*00aa*/ 	.short	(.L_27 - .L_26)
.L_26:
        /*00ac*/ 	.word	0x00000000


	//----- nvinfo : EIATTR_CBANK_PARAM_SIZE
	.align		4
.L_27:
        /*00b0*/ 	.byte	0x03, 0x19
        /*00b2*/ 	.short	0x0024


	//----- nvinfo : EIATTR_PARAM_CBANK
	.align		4
        /*00b4*/ 	.byte	0x04, 0x0a
        /*00b6*/ 	.short	(.L_29 - .L_28)
	.align		4
.L_28:
        /*00b8*/ 	.word	index@(.nv.constant0._Z12mandelKernelPiffffiii)
        /*00bc*/ 	.short	0x0380
        /*00be*/ 	.short	0x0024


	//----- nvinfo : EIATTR_SW_WAR
	.align		4
.L_29:
        /*00c0*/ 	.byte	0x04, 0x36
        /*00c2*/ 	.short	(.L_31 - .L_30)
.L_30:
        /*00c4*/ 	.word	0x00000008
.L_31:


//--------------------- .nv.callgraph             --------------------------
	.section	.nv.callgraph,"",@"SHT_CUDA_CALLGRAPH"
	.align	4
	.sectionentsize	8
	.align		4
        /*0000*/ 	.word	0x00000000
	.align		4
        /*0004*/ 	.word	0xffffffff
	.align		4
        /*0008*/ 	.word	0x00000000
	.align		4
        /*000c*/ 	.word	0xfffffffe
	.align		4
        /*0010*/ 	.word	0x00000000
	.align		4
        /*0014*/ 	.word	0xfffffffd
	.align		4
        /*0018*/ 	.word	0x00000000
	.align		4
        /*001c*/ 	.word	0xfffffffc


//--------------------- .text._Z12mandelKernelPiffffiii --------------------------
	.section	.text._Z12mandelKernelPiffffiii,"ax",@progbits
	.align	128
        .global         _Z12mandelKernelPiffffiii
        .type           _Z12mandelKernelPiffffiii,@function
        .size           _Z12mandelKernelPiffffiii,(.L_x_12 - _Z12mandelKernelPiffffiii)
        .other          _Z12mandelKernelPiffffiii,@"STO_CUDA_ENTRY STV_DEFAULT"
_Z12mandelKernelPiffffiii:
.text._Z12mandelKernelPiffffiii:
[----:B------:R-:W-:Y:S08]  /*0000*/  LDC R1, c[0x0][0x37c] ;  /* 0x0000df00ff017b82 */ /* 0x000ff00000000800 */
[----:B------:R-:W0:Y:S01]  /*0010*/  LDC R4, c[0x0][0x3a0] ;  /* 0x0000e800ff047b82 */ /* 0x000e220000000800 */
[----:B------:R-:W1:Y:S01]  /*0020*/  S2R R3, SR_TID.X ;  /* 0x0000000000037919 */ /* 0x000e620000002100 */
[----:B------:R-:W2:Y:S06]  /*0030*/  S2R R5, SR_TID.Y ;  /* 0x0000000000057919 */ /* 0x000eac0000002200 */
[----:B------:R-:W3:Y:S08]  /*0040*/  LDC R0, c[0x0][0x360] ;  /* 0x0000d800ff007b82 */ /* 0x000ef00000000800 */
[----:B------:R-:W4:Y:S01]  /*0050*/  LDC R2, c[0x0][0x364] ;  /* 0x0000d900ff027b82 */ /* 0x000f220000000800 */
[----:B0-----:R-:W-:-:S07]  /*0060*/  ISETP.GE.AND P0, PT, R4, 0x1, PT ;  /* 0x000000010400780c */ /* 0x001fce0003f06270 */
[----:B------:R-:W0:Y:S08]  /*0070*/  S2UR UR5, SR_CTAID.X ;  /* 0x00000000000579c3 */ /* 0x000e300000002500 */
[----:B------:R-:W5:Y:S02]  /*0080*/  S2UR UR6, SR_CTAID.Y ;  /* 0x00000000000679c3 */ /* 0x000f640000002600 */
[----:B012345:R-:W-:Y:S05]  /*0090*/  @!P0 EXIT ;  /* 0x000000000000894d */ /* 0x03ffea0003800000 */
[----:B------:R-:W0:Y:S01]  /*00a0*/  LDCU UR4, c[0x0][0x398] ;  /* 0x00007300ff0477ac */ /* 0x000e220008000800 */
[----:B------:R-:W-:Y:S02]  /*00b0*/  IMAD R0, R0, UR5, R3 ;  /* 0x0000000500007c24 */ /* 0x000fe4000f8e0203 */
[----:B------:R-:W-:Y:S01]  /*00c0*/  IMAD R2, R2, UR6, R5 ;  /* 0x0000000602027c24 */ /* 0x000fe2000f8e0205 */
[----:B------:R-:W1:Y:S01]  /*00d0*/  LDCU.64 UR8, c[0x0][0x358] ;  /* 0x00006b00ff0877ac */ /* 0x000e620008000a00 */
[----:B0-----:R-:W-:-:S09]  /*00e0*/  UISETP.GE.AND UP0, UPT, UR4, 0x1, UPT ;  /* 0x000000010400788c */ /* 0x001fd2000bf06270 */
[----:B-1----:R-:W-:Y:S05]  /*00f0*/  BRA.U !UP0, `(.L_x_0) ;  /* 0x0000000108d07547 */ /* 0x002fea000b800000 */
[----:B------:R-:W-:-:S03]  /*0100*/  UIADD3 UR7, UPT, UPT, -UR4, URZ, URZ ;  /* 0x000000ff04077290 */ /* 0x000fc6000fffe1ff */
[----:B------:R-:W-:-:S09]  /*0110*/  UMOV UR4, URZ ;  /* 0x000000ff00047c82 */ /* 0x000fd20008000000 */
.L_x_5:
[----:B------:R-:W0:Y:S01]  /*0120*/  LDC R3, c[0x0][0x3a0] ;  /* 0x0000e800ff037b82 */ /* 0x000e220000000800 */
[----:B------:R-:W1:Y:S01]  /*0130*/  LDCU UR6, c[0x0][0x39c] ;  /* 0x00007380ff0677ac */ /* 0x000e620008000800 */
[----:B------:R-:W2:Y:S06]  /*0140*/  LDCU.64 UR10, c[0x0][0x380] ;  /* 0x00007000ff0a77ac */ /* 0x000eac0008000a00 */
[----:B------:R-:W3:Y:S01]  /*0150*/  LDC R6, c[0x0][0x394] ;  /* 0x0000e500ff067b82 */ /* 0x000ee20000000800 */
[----:B------:R-:W3:Y:S01]  /*0160*/  LDCU UR5, c[0x0][0x38c] ;  /* 0x00007180ff0577ac */ /* 0x000ee20008000800 */
[----:B0-----:R-:W-:-:S04]  /*0170*/  IMAD R3, R2, R3, UR4 ;  /* 0x0000000402037e24 */ /* 0x001fc8000f8e0203 */
[----:B-1----:R-:W-:Y:S01]  /*0180*/  IMAD R5, R3, UR6, RZ ;  /* 0x0000000603057c24 */ /* 0x002fe2000f8e02ff */
[----:B------:R-:W-:-:S04]  /*0190*/  I2FP.F32.S32 R3, R3 ;  /* 0x0000000300037245 */ /* 0x000fc80000201400 */
[----:B--2---:R-:W-:Y:S01]  /*01a0*/  IADD3 R4, P0, PT, R5, UR10, RZ ;  /* 0x0000000a05047c10 */ /* 0x004fe2000ff1e0ff */
[----:B---3--:R-:W-:Y:S01]  /*01b0*/  FFMA R8, R3, UR5, R6 ;  /* 0x0000000503087c23 */ /* 0x008fe20008000006 */
[----:B------:R-:W-:Y:S02]  /*01c0*/  UMOV UR5, URZ ;  /* 0x000000ff00057c82 */ /* 0x000fe40008000000 */
[----:B------:R-:W-:-:S09]  /*01d0*/  LEA.HI.X.SX32 R5, R5, UR11, 0x1, P0 ;  /* 0x0000000b05057c11 */ /* 0x000fd200080f0eff */
.L_x_4:
[----:B0-----:R-:W0:Y:S01]  /*01e0*/  LDC R7, c[0x0][0x3a0] ;  /* 0x0000e800ff077b82 */ /* 0x001e220000000800 */
[----:B------:R-:W1:Y:S01]  /*01f0*/  LDCU UR6, c[0x0][0x388] ;  /* 0x00007100ff0677ac */ /* 0x000e620008000800 */
[----:B------:R-:W-:Y:S01]  /*0200*/  BSSY.RECONVERGENT B0, `(.L_x_1) ;  /* 0x000001a000007945 */ /* 0x000fe20003800200 */
[----:B------:R-:W-:Y:S01]  /*0210*/  MOV R14, UR7 ;  /* 0x00000007000e7c02 */ /* 0x000fe20008000f00 */
[----:B------:R-:W2:Y:S04]  /*0220*/  LDCU UR10, c[0x0][0x398] ;  /* 0x00007300ff0a77ac */ /* 0x000ea80008000800 */
[----:B------:R-:W1:Y:S01]  /*0230*/  LDC R6, c[0x0][0x390] ;  /* 0x0000e400ff067b82 */ /* 0x000e620000000800 */
[----:B0-----:R-:W-:Y:S01]  /*0240*/  IMAD R11, R0, R7, UR5 ;  /* 0x00000005000b7e24 */ /* 0x001fe2000f8e0207 */
[----:B------:R-:W-:-:S04]  /*0250*/  UIADD3 UR5, UPT, UPT, UR5, 0x1, URZ ;  /* 0x0000000105057890 */ /* 0x000fc8000fffe0ff */
[----:B------:R-:W-:Y:S02]  /*0260*/  I2FP.F32.S32 R3, R11 ;  /* 0x0000000b00037245 */ /* 0x000fe40000201400 */
[----:B------:R-:W-:-:S03]  /*0270*/  ISETP.NE.AND P1, PT, R7, UR5, PT ;  /* 0x0000000507007c0c */ /* 0x000fc6000bf25270 */
[----:B-1----:R-:W-:Y:S01]  /*0280*/  FFMA R10, R3, UR6, R6 ;  /* 0x00000006030a7c23 */ /* 0x002fe20008000006 */
[----:B------:R-:W-:Y:S02]  /*0290*/  HFMA2 R3, -RZ, RZ, 0, 0 ;  /* 0x00000000ff037431 */ /* 0x000fe400000001ff */
[----:B------:R-:W-:Y:S02]  /*02a0*/  IMAD.MOV.U32 R6, RZ, RZ, R8 ;  /* 0x000000ffff067224 */ /* 0x000fe400078e0008 */
[----:B--2---:R-:W-:-:S07]  /*02b0*/  MOV R7, R10 ;  /* 0x0000000a00077202 */ /* 0x004fce0000000f00 */
.L_x_3:
[----:B------:R-:W-:Y:S01]  /*02c0*/  FMUL R12, R7, R7 ;  /* 0x00000007070c7220 */ /* 0x000fe20000400000 */
[----:B------:R-:W-:-:S04]  /*02d0*/  FMUL R13, R6, R6 ;  /* 0x00000006060d7220 */ /* 0x000fc80000400000 */
[----:B------:R-:W-:-:S05]  /*02e0*/  FADD R9, R12, R13 ;  /* 0x0000000d0c097221 */ /* 0x000fca0000000000 */
[----:B------:R-:W-:-:S13]  /*02f0*/  FSETP.GT.AND P0, PT, R9, 4, PT ;  /* 0x408000000900780b */ /* 0x000fda0003f04000 */
[----:B------:R-:W-:Y:S05]  /*0300*/  @P0 BRA `(.L_x_2) ;  /* 0x0000000000240947 */ /* 0x000fea0003800000 */
[----:B------:R-:W-:Y:S02]  /*0310*/  VIADD R14, R14, 0x1 ;  /* 0x000000010e0e7836 */ /* 0x000fe40000000000 */
[----:B------:R-:W-:Y:S01]  /*0320*/  FADD R9, R7, R7 ;  /* 0x0000000707097221 */ /* 0x000fe20000000000 */
[----:B------:R-:W-:Y:S01]  /*0330*/  FADD R7, R12, -R13 ;  /* 0x8000000d0c077221 */ /* 0x000fe20000000000 */
[----:B------:R-:W-:Y:S02]  /*0340*/  IADD3 R3, PT, PT, R3, 0x1, RZ ;  /* 0x0000000103037810 */ /* 0x000fe40007ffe0ff */
[----:B------:R-:W-:Y:S01]  /*0350*/  ISETP.NE.AND P0, PT, R14, RZ, PT ;  /* 0x000000ff0e00720c */ /* 0x000fe20003f05270 */
[----:B------:R-:W-:Y:S01]  /*0360*/  FFMA R6, R9, R6, R8 ;  /* 0x0000000609067223 */ /* 0x000fe20000000008 */
[----:B------:R-:W-:-:S11]  /*0370*/  FADD R7, R10, R7 ;  /* 0x000000070a077221 */ /* 0x000fd60000000000 */
[----:B------:R-:W-:Y:S05]  /*0380*/  @P0 BRA `(.L_x_3) ;  /* 0xfffffffc00cc0947 */ /* 0x000fea000383ffff */
[----:B------:R-:W-:-:S07]  /*0390*/  IMAD.U32 R3, RZ, RZ, UR10 ;  /* 0x0000000aff037e24 */ /* 0x000fce000f8e00ff */
.L_x_2:
[----:B------:R-:W-:Y:S05]  /*03a0*/  BSYNC.RECONVERGENT B0 ;  /* 0x0000000000007941 */ /* 0x000fea0003800200 */
.L_x_1:
[----:B------:R-:W-:-:S05]  /*03b0*/  IMAD.WIDE R6, R11, 0x4, R4 ;  /* 0x000000040b067825 */ /* 0x000fca00078e0204 */
[----:B------:R0:W-:Y:S01]  /*03c0*/  STG.E desc[UR8][R6.64], R3 ;  /* 0x0000000306007986 */ /* 0x0001e2000c101908 */
[----:B------:R-:W-:Y:S05]  /*03d0*/  @P1 BRA `(.L_x_4) ;  /* 0xfffffffc00801947 */ /* 0x000fea000383ffff */
[----:B0-----:R-:W0:Y:S01]  /*03e0*/  LDC R3, c[0x0][0x3a0] ;  /* 0x0000e800ff037b82 */ /* 0x001e220000000800 */
[----:B------:R-:W-:-:S06]  /*03f0*/  UIADD3 UR6, UPT, UPT, UR4, 0x1, URZ ;  /* 0x0000000104067890 */ /* 0x000fcc000fffe0ff */
[----:B0-----:R-:W-:-:S13]  /*0400*/  ISETP.NE.AND P0, PT, R3, UR6, PT ;  /* 0x0000000603007c0c */ /* 0x001fda000bf05270 */
[----:B------:R-:W-:Y:S05]  /*0410*/  @!P0 EXIT ;  /* 0x000000000000894d */ /* 0x000fea0003800000 */
[----:B------:R-:W-:Y:S01]  /*0420*/  UMOV UR4, UR6 ;  /* 0x0000000600047c82 */ /* 0x000fe20008000000 */
[----:B------:R-:W-:Y:S05]  /*0430*/  BRA `(.L_x_5) ;  /* 0xfffffffc00387947 */ /* 0x000fea000383ffff */
.L_x_0:
[C---:B------:R-:W-:Y:S01]  /*0440*/  LOP3.LUT R8, R4.reuse, 0x7, RZ, 0xc0, !PT ;  /* 0x0000000704087812 */ /* 0x040fe200078ec0ff */
[----:B------:R-:W-:Y:S01]  /*0450*/  UMOV UR4, URZ ;  /* 0x000000ff00047c82 */ /* 0x000fe20008000000 */
[----:B------:R-:W-:Y:S02]  /*0460*/  LOP3.LUT R10, R4, 0x3, RZ, 0xc0, !PT ;  /* 0x00000003040a7812 */ /* 0x000fe400078ec0ff */
[----:B------:R-:W-:-:S04]  /*0470*/  IADD3 R3, PT, PT, R8, -0x1, RZ ;  /* 0xffffffff08037810 */ /* 0x000fc80007ffe0ff */
[----:B------:R-:W-:Y:S02]  /*0480*/  ISETP.GE.U32.AND P0, PT, R3, 0x3, PT ;  /* 0x000000030300780c */ /* 0x000fe40003f06070 */
[----:B------:R-:W-:-:S11]  /*0490*/  LOP3.LUT R3, R4, 0x7ffffff8, RZ, 0xc0, !PT ;  /* 0x7ffffff804037812 */ /* 0x000fd600078ec0ff */
.L_x_10:
[----:B0-----:R-:W0:Y:S01]  /*04a0*/  LDC R11, c[0x0][0x3a0] ;  /* 0x0000e800ff0b7b82 */ /* 0x001e220000000800 */
[----:B-1----:R-:W1:Y:S01]  /*04b0*/  LDCU UR5, c[0x0][0x39c] ;  /* 0x00007380ff0577ac */ /* 0x002e620008000800 */
[----:B------:R-:W-:Y:S01]  /*04c0*/  HFMA2 R9, -RZ, RZ, 0, 0 ;  /* 0x00000000ff097431 */ /* 0x000fe200000001ff */
[----:B--2---:R-:W2:Y:S01]  /*04d0*/  LDCU.64 UR6, c[0x0][0x380] ;  /* 0x00007000ff0677ac */ /* 0x004ea20008000a00 */
[----:B0-----:R-:W-:Y:S01]  /*04e0*/  IMAD R4, R2, R11, UR4 ;  /* 0x0000000402047e24 */ /* 0x001fe2000f8e020b */
[----:B------:R-:W-:Y:S01]  /*04f0*/  ISETP.GE.U32.AND P2, PT, R11, 0x8, PT ;  /* 0x000000080b00780c */ /* 0x000fe20003f46070 */
[----:B------:R-:W-:Y:S02]  /*0500*/  UIADD3 UR4, UPT, UPT, UR4, 0x1, URZ ;  /* 0x0000000104047890 */ /* 0x000fe4000fffe0ff */
[----:B-1----:R-:W-:-:S04]  /*0510*/  IMAD R5, R4, UR5, RZ ;  /* 0x0000000504057c24 */ /* 0x002fc8000f8e02ff */
[----:B------:R-:W-:Y:S02]  /*0520*/  ISETP.NE.AND P1, PT, R11, UR4, PT ;  /* 0x000000040b007c0c */ /* 0x000fe4000bf25270 */
[----:B--2---:R-:W-:-:S04]  /*0530*/  IADD3 R4, P3, PT, R5, UR6, RZ ;  /* 0x0000000605047c10 */ /* 0x004fc8000ff7e0ff */
[----:B------:R-:W-:Y:S01]  /*0540*/  LEA.HI.X.SX32 R5, R5, UR7, 0x1, P3 ;  /* 0x0000000705057c11 */ /* 0x000fe200098f0eff */
[----:B------:R-:W-:Y:S08]  /*0550*/  @!P2 BRA `(.L_x_6) ;  /* 0x00000000003ca947 */ /* 0x000ff00003800000 */
[----:B------:R-:W-:-:S05]  /*0560*/  UMOV UR5, URZ ;  /* 0x000000ff00057c82 */ /* 0x000fca0008000000 */
.L_x_7:
[----:B0-----:R-:W-:Y:S01]  /*0570*/  IMAD R7, R0, R11, UR5 ;  /* 0x0000000500077e24 */ /* 0x001fe2000f8e020b */
[----:B------:R-:W-:-:S03]  /*0580*/  UIADD3 UR5, UPT, UPT, UR5, 0x8, URZ ;  /* 0x0000000805057890 */ /* 0x000fc6000fffe0ff */
[----:B------:R-:W-:-:S03]  /*0590*/  IMAD.WIDE R6, R7, 0x4, R4 ;  /* 0x0000000407067825 */ /* 0x000fc600078e0204 */
[----:B------:R-:W-:Y:S02]  /*05a0*/  ISETP.NE.AND P2, PT, R3, UR5, PT ;  /* 0x0000000503007c0c */ /* 0x000fe4000bf45270 */
[----:B------:R0:W-:Y:S04]  /*05b0*/  STG.E desc[UR8][R6.64], RZ ;  /* 0x000000ff06007986 */ /* 0x0001e8000c101908 */
[----:B------:R0:W-:Y:S04]  /*05c0*/  STG.E desc[UR8][R6.64+0x4], RZ ;  /* 0x000004ff06007986 */ /* 0x0001e8000c101908 */
[----:B------:R0:W-:Y:S04]  /*05d0*/  STG.E desc[UR8][R6.64+0x8], RZ ;  /* 0x000008ff06007986 */ /* 0x0001e8000c101908 */
[----:B------:R0:W-:Y:S04]  /*05e0*/  STG.E desc[UR8][R6.64+0xc], RZ ;  /* 0x00000cff06007986 */ /* 0x0001e8000c101908 */
[----:B------:R0:W-:Y:S04]  /*05f0*/  STG.E desc[UR8][R6.64+0x10], RZ ;  /* 0x000010ff06007986 */ /* 0x0001e8000c101908 */
[----:B------:R0:W-:Y:S04]  /*0600*/  STG.E desc[UR8][R6.64+0x14], RZ ;  /* 0x000014ff06007986 */ /* 0x0001e8000c101908 */
[----:B------:R0:W-:Y:S04]  /*0610*/  STG.E desc[UR8][R6.64+0x18], RZ ;  /* 0x000018ff06007986 */ /* 0x0001e8000c101908 */
[----:B------:R0:W-:Y:S01]  /*0620*/  STG.E desc[UR8][R6.64+0x1c], RZ ;  /* 0x00001cff06007986 */ /* 0x0001e2000c101908 */
[----:B------:R-:W-:Y:S05]  /*0630*/  @P2 BRA `(.L_x_7) ;  /* 0xfffffffc00cc2947 */ /* 0x000fea000383ffff */
[----:B------:R-:W-:-:S07]  /*0640*/  IMAD.MOV.U32 R9, RZ, RZ, R3 ;  /* 0x000000ffff097224 */ /* 0x000fce00078e0003 */
.L_x_6:
[----:B------:R-:W-:-:S13]  /*0650*/  ISETP.NE.AND P2, PT, R8, RZ, PT ;  /* 0x000000ff0800720c */ /* 0x000fda0003f45270 */
[----:B------:R-:W-:Y:S05]  /*0660*/  @!P2 BRA `(.L_x_8) ;  /* 0x000000000050a947 */ /* 0x000fea0003800000 */
[----:B------:R-:W-:Y:S01]  /*0670*/  ISETP.NE.AND P2, PT, R10, RZ, PT ;  /* 0x000000ff0a00720c */ /* 0x000fe20003f45270 */
[----:B------:R-:W-:-:S12]  /*0680*/  @!P0 BRA `(.L_x_9) ;  /* 0x00000000001c8947 */ /* 0x000fd80003800000 */
[----:B0-----:R-:W-:Y:S01]  /*0690*/  IMAD R7, R0, R11, R9 ;  /* 0x0000000b00077224 */ /* 0x001fe200078e0209 */
[----:B------:R-:W-:-:S03]  /*06a0*/  IADD3 R9, PT, PT, R9, 0x4, RZ ;  /* 0x0000000409097810 */ /* 0x000fc60007ffe0ff */
[----:B------:R-:W-:-:S05]  /*06b0*/  IMAD.WIDE R6, R7, 0x4, R4 ;  /* 0x0000000407067825 */ /* 0x000fca00078e0204 */
[----:B------:R1:W-:Y:S04]  /*06c0*/  STG.E desc[UR8][R6.64], RZ ;  /* 0x000000ff06007986 */ /* 0x0003e8000c101908 */
[----:B------:R1:W-:Y:S04]  /*06d0*/  STG.E desc[UR8][R6.64+0x4], RZ ;  /* 0x000004ff06007986 */ /* 0x0003e8000c101908 */
[----:B------:R1:W-:Y:S04]  /*06e0*/  STG.E desc[UR8][R6.64+0x8], RZ ;  /* 0x000008ff06007986 */ /* 0x0003e8000c101908 */
[----:B------:R1:W-:Y:S02]  /*06f0*/  STG.E desc[UR8][R6.64+0xc], RZ ;  /* 0x00000cff06007986 */ /* 0x0003e4000c101908 */
.L_x_9:
[----:B------:R-:W-:Y:S05]  /*0700*/  @!P2 BRA `(.L_x_8) ;  /* 0x000000000028a947 */ /* 0x000fea0003800000 */
[----:B------:R-:W-:Y:S02]  /*0710*/  ISETP.NE.AND P2, PT, R10, 0x1, PT ;  /* 0x000000010a00780c */ /* 0x000fe40003f45270 */
[----:B------:R-:W-:-:S11]  /*0720*/  LOP3.LUT P3, RZ, R11, 0x1, RZ, 0xc0, !PT ;  /* 0x000000010bff7812 */ /* 0x000fd6000786c0ff */
[----:B01----:R-:W-:Y:S01]  /*0730*/  @P2 IMAD R7, R0, R11, R9 ;  /* 0x0000000b00072224 */ /* 0x003fe200078e0209 */
[----:B------:R-:W-:-:S03]  /*0740*/  @P2 IADD3 R9, PT, PT, R9, 0x2, RZ ;  /* 0x0000000209092810 */ /* 0x000fc60007ffe0ff */
[----:B------:R-:W-:-:S04]  /*0750*/  @P2 IMAD.WIDE R6, R7, 0x4, R4 ;  /* 0x0000000407062825 */ /* 0x000fc800078e0204 */
[----:B------:R-:W-:Y:S01]  /*0760*/  @P3 IMAD R9, R0, R11, R9 ;  /* 0x0000000b00093224 */ /* 0x000fe200078e0209 */
[----:B------:R2:W-:Y:S03]  /*0770*/  @P2 STG.E desc[UR8][R6.64], RZ ;  /* 0x000000ff06002986 */ /* 0x0005e6000c101908 */
[----:B------:R-:W-:Y:S01]  /*0780*/  @P3 IMAD.WIDE R4, R9, 0x4, R4 ;  /* 0x0000000409043825 */ /* 0x000fe200078e0204 */
[----:B------:R2:W-:Y:S04]  /*0790*/  @P2 STG.E desc[UR8][R6.64+0x4], RZ ;  /* 0x000004ff06002986 */ /* 0x0005e8000c101908 */
[----:B------:R2:W-:Y:S02]  /*07a0*/  @P3 STG.E desc[UR8][R4.64], RZ ;  /* 0x000000ff04003986 */ /* 0x0005e4000c101908 */
.L_x_8:
[----:B------:R-:W-:Y:S05]  /*07b0*/  @P1 BRA `(.L_x_10) ;  /* 0xfffffffc00381947 */ /* 0x000fea000383ffff */
[----:B------:R-:W-:Y:S05]  /*07c0*/  EXIT ;  /* 0x000000000000794d */ /* 0x000fea0003800000 */
.L_x_11:
[----:B------:R-:W-:-:S00]  /*07d0*/  BRA `(.L_x_11) ;  /* 0xfffffffc00fc7947 */ /* 0x000fc0000383ffff */
[----:B------:R-:W-:-:S00]  /*07e0*/  NOP ;  /* 0x0000000000007918 */ /* 0x000fc00000000000 */
        /* <DEDUP_REMOVED lines=9> */
.L_x_12:


//--------------------- .nv.shared.reserved.0     --------------------------
	.section	.nv.shared.reserved.0,"aw",@nobits
	.weak		__nv_reservedSMEM_offset_0_alias
	.size		__nv_reservedSMEM_offset_0_alias, 0, 64
	.other		__nv_reservedSMEM_offset_0_alias,@"STO_CUDA_RESERVED_SHARED STV_DEFAULT"
__nv_reservedSMEM_offset_0_alias:
	.zero		0
	.zero		64


//--------------------- .nv.constant0._Z12mandelKernelPiffffiii --------------------------
	.section	.nv.constant0._Z12mandelKernelPiffffiii,"a",@progbits
	.sectionflags	@""
	.align	4
.nv.constant0._Z12mandelKernelPiffffiii:
	.zero		932


//--------------------- SYMBOLS --------------------------

	.type		.nv.reservedSmem.offset0,@object
	.size		.nv.reservedSmem.offset0,0x4
